//
// Generated by NVIDIA NVVM Compiler
//
// Compiler Build ID: CL-36424714
// Cuda compilation tools, release 13.0, V13.0.88
// Based on NVVM 20.0.0
//

.version 9.0
.target sm_100
.address_size 64

	// .globl	_Z6kernelPfS_li

.visible .entry _Z6kernelPfS_li(
	.param .u64 .ptr .align 1 _Z6kernelPfS_li_param_0,
	.param .u64 .ptr .align 1 _Z6kernelPfS_li_param_1,
	.param .u64 _Z6kernelPfS_li_param_2,
	.param .u32 _Z6kernelPfS_li_param_3
)
{
	.reg .pred 	%p<9>;
	.reg .b32 	%r<7>;
	.reg .b32 	%f<9>;
	.reg .b64 	%rd<16>;

	ld.param.u64 	%rd8, [_Z6kernelPfS_li_param_0];
	ld.param.u64 	%rd9, [_Z6kernelPfS_li_param_1];
	ld.param.u64 	%rd10, [_Z6kernelPfS_li_param_2];
	ld.param.u32 	%r1, [_Z6kernelPfS_li_param_3];
	setp.lt.s64 	%p1, %rd10, 1;
	@%p1 bra 	$L__BB0_12;
	cvta.to.global.u64 	%rd11, %rd9;
	cvta.to.global.u64 	%rd12, %rd8;
	mov.u32 	%r2, %tid.x;
	mov.u32 	%r3, %ntid.x;
	mov.u32 	%r4, %ctaid.x;
	mad.lo.s32 	%r5, %r4, %r3, %r2;
	mul.lo.s32 	%r6, %r1, %r5;
	mul.wide.s32 	%rd13, %r6, 4;
	add.s64 	%rd1, %rd11, %rd13;
	add.s64 	%rd2, %rd12, %rd13;
	and.b64  	%rd3, %rd10, 15;
	setp.lt.u64 	%p2, %rd10, 16;
	@%p2 bra 	$L__BB0_4;
	and.b64  	%rd15, %rd10, 9223372036854775792;
	ld.global.f32 	%f8, [%rd1];
$L__BB0_3:
	.pragma "nounroll";
	st.global.f32 	[%rd2], %f8;
	ld.global.f32 	%f4, [%rd1];
	st.global.f32 	[%rd2], %f4;
	ld.global.f32 	%f8, [%rd1];
	st.global.f32 	[%rd2], %f8;
	add.s64 	%rd15, %rd15, -16;
	setp.ne.s64 	%p3, %rd15, 0;
	@%p3 bra 	$L__BB0_3;
$L__BB0_4:
	setp.eq.s64 	%p4, %rd3, 0;
	@%p4 bra 	$L__BB0_12;
	and.b64  	%rd7, %rd10, 7;
	setp.lt.u64 	%p5, %rd3, 8;
	@%p5 bra 	$L__BB0_7;
	ld.global.f32 	%f5, [%rd1];
	st.global.f32 	[%rd2], %f5;
$L__BB0_7:
	setp.eq.s64 	%p6, %rd7, 0;
	@%p6 bra 	$L__BB0_12;
	setp.lt.u64 	%p7, %rd7, 4;
	@%p7 bra 	$L__BB0_10;
	ld.global.f32 	%f6, [%rd1];
	st.global.f32 	[%rd2], %f6;
$L__BB0_10:
	and.b64  	%rd14, %rd10, 3;
	setp.eq.s64 	%p8, %rd14, 0;
	@%p8 bra 	$L__BB0_12;
	ld.global.f32 	%f7, [%rd1];
	st.global.f32 	[%rd2], %f7;
$L__BB0_12:
	ret;

}


// ===== COMPILED SASS (sm_100) =====

	.target	sm_100

	.elftype	@"ET_EXEC"


//--------------------- .note.nv.tkinfo           --------------------------
	.section	.note.nv.tkinfo,"",@"SHT_NOTE"
	.sectionflags	@"SHF_NOTE_NV_TKINFO"
	.tkinfo
        /*0018*/ 	.word	0x00000002
        /*0030*/ 	.string	""
        /*0030*/ 	.string	"ptxas"
        /*0030*/ 	.string	"Cuda compilation tools, release 13.0, V13.0.88"
        /*0030*/ 	.string	"Build cuda_13.0.r13.0/compiler.36424714_0"
        /*0030*/ 	.string	"-arch sm_100 -m 64 "



//--------------------- .note.nv.cuinfo           --------------------------
	.section	.note.nv.cuinfo,"",@"SHT_NOTE"
	.sectionflags	@"SHF_NOTE_NV_CUINFO"
        /*0018*/ 	.short	0x0002
        /*001a*/ 	.short	0x0064
        /*001c*/ 	.short	0x0082
	.zero		2


//--------------------- .nv.info                  --------------------------
	.section	.nv.info,"",@"SHT_CUDA_INFO"
	.align	4


	//----- nvinfo : EIATTR_REGCOUNT
	.align		4
        /*0000*/ 	.byte	0x04, 0x2f
        /*0002*/ 	.short	(.L_1 - .L_0)
	.align		4
.L_0:
        /*0004*/ 	.word	index@(_Z6kernelPfS_li)
        /*0008*/ 	.word	0x0000000d


	//----- nvinfo : EIATTR_FRAME_SIZE
	.align		4
.L_1:
        /*000c*/ 	.byte	0x04, 0x11
        /*000e*/ 	.short	(.L_3 - .L_2)
	.align		4
.L_2:
        /*0010*/ 	.word	index@(_Z6kernelPfS_li)
        /*0014*/ 	.word	0x00000000


	//----- nvinfo : EIATTR_MIN_STACK_SIZE
	.align		4
.L_3:
        /*0018*/ 	.byte	0x04, 0x12
        /*001a*/ 	.short	(.L_5 - .L_4)
	.align		4
.L_4:
        /*001c*/ 	.word	index@(_Z6kernelPfS_li)
        /*0020*/ 	.word	0x00000000
.L_5:


//--------------------- .nv.compat                --------------------------
	.section	.nv.compat,"",@"SHT_CUDA_COMPAT_INFO"
	.align	4
        /*0000*/ 	.byte	0x02, 0x09, 0x00, 0x00, 0x02, 0x02, 0x01, 0x00, 0x02, 0x05, 0x05, 0x00, 0x03, 0x07, 0x01, 0x01
        /*0010*/ 	.byte	0x02, 0x03, 0x00, 0x00, 0x02, 0x06, 0x01, 0x00, 0x04, 0x0b, 0x08, 0x00, 0x09, 0x00, 0x00, 0x00
        /*0020*/ 	.byte	0x00, 0x00, 0x00, 0x00


//--------------------- .nv.info._Z6kernelPfS_li  --------------------------
	.section	.nv.info._Z6kernelPfS_li,"",@"SHT_CUDA_INFO"
	.sectionflags	@""
	.align	4


	//----- nvinfo : EIATTR_CUDA_API_VERSION
	.align		4
        /*0000*/ 	.byte	0x04, 0x37
        /*0002*/ 	.short	(.L_7 - .L_6)
.L_6:
        /*0004*/ 	.word	0x00000082


	//----- nvinfo : EIATTR_KPARAM_INFO
	.align		4
.L_7:
        /*0008*/ 	.byte	0x04, 0x17
        /*000a*/ 	.short	(.L_9 - .L_8)
.L_8:
        /*000c*/ 	.word	0x00000000
        /*0010*/ 	.short	0x0003
        /*0012*/ 	.short	0x0018
        /*0014*/ 	.byte	0x00, 0xf0, 0x11, 0x00


	//----- nvinfo : EIATTR_KPARAM_INFO
	.align		4
.L_9:
        /*0018*/ 	.byte	0x04, 0x17
        /*001a*/ 	.short	(.L_11 - .L_10)
.L_10:
        /*001c*/ 	.word	0x00000000
        /*0020*/ 	.short	0x0002
        /*0022*/ 	.short	0x0010
        /*0024*/ 	.byte	0x00, 0xf0, 0x21, 0x00


	//----- nvinfo : EIATTR_KPARAM_INFO
	.align		4
.L_11:
        /*0028*/ 	.byte	0x04, 0x17
        /*002a*/ 	.short	(.L_13 - .L_12)
.L_12:
        /*002c*/ 	.word	0x00000000
        /*0030*/ 	.short	0x0001
        /*0032*/ 	.short	0x0008
        /*0034*/ 	.byte	0x00, 0xf5, 0x21, 0x00


	//----- nvinfo : EIATTR_KPARAM_INFO
	.align		4
.L_13:
        /*0038*/ 	.byte	0x04, 0x17
        /*003a*/ 	.short	(.L_15 - .L_14)
.L_14:
        /*003c*/ 	.word	0x00000000
        /*0040*/ 	.short	0x0000
        /*0042*/ 	.short	0x0000
        /*0044*/ 	.byte	0x00, 0xf5, 0x21, 0x00


	//----- nvinfo : EIATTR_SPARSE_MMA_MASK
	.align		4
.L_15:
        /*0048*/ 	.byte	0x03, 0x50
        /*004a*/ 	.short	0x0000


	//----- nvinfo : EIATTR_MAXREG_COUNT
	.align		4
        /*004c*/ 	.byte	0x03, 0x1b
        /*004e*/ 	.short	0x00ff


	//----- nvinfo : EIATTR_MERCURY_ISA_VERSION
	.align		4
        /*0050*/ 	.byte	0x03, 0x5f
        /*0052*/ 	.short	0x0101


	//----- nvinfo : EIATTR_VRC_CTA_INIT_COUNT
	.align		4
        /*0054*/ 	.byte	0x02, 0x4a
	.zero		1
	.zero		1


	//----- nvinfo : EIATTR_EXIT_INSTR_OFFSETS
	.align		4
        /*0058*/ 	.byte	0x04, 0x1c
        /*005a*/ 	.short	(.L_17 - .L_16)


	//   ....[0]....
.L_16:
        /*005c*/ 	.word	0x00000040


	//   ....[1]....
        /*0060*/ 	.word	0x00000230


	//   ....[2]....
        /*0064*/ 	.word	0x000002c0


	//   ....[3]....
        /*0068*/ 	.word	0x00000330


	//   ....[4]....
        /*006c*/ 	.word	0x00000360


	//----- nvinfo : EIATTR_CBANK_PARAM_SIZE
	.align		4
.L_17:
        /*0070*/ 	.byte	0x03, 0x19
        /*0072*/ 	.short	0x001c


	//----- nvinfo : EIATTR_PARAM_CBANK
	.align		4
        /*0074*/ 	.byte	0x04, 0x0a
        /*0076*/ 	.short	(.L_19 - .L_18)
	.align		4
.L_18:
        /*0078*/ 	.word	index@(.nv.constant0._Z6kernelPfS_li)
        /*007c*/ 	.short	0x0380
        /*007e*/ 	.short	0x001c


	//----- nvinfo : EIATTR_SW_WAR
	.align		4
.L_19:
        /*0080*/ 	.byte	0x04, 0x36
        /*0082*/ 	.short	(.L_21 - .L_20)
.L_20:
        /*0084*/ 	.word	0x00000008
.L_21:


//--------------------- .nv.callgraph             --------------------------
	.section	.nv.callgraph,"",@"SHT_CUDA_CALLGRAPH"
	.align	4
	.sectionentsize	8
	.align		4
        /*0000*/ 	.word	0x00000000
	.align		4
        /*0004*/ 	.word	0xffffffff
	.align		4
        /*0008*/ 	.word	0x00000000
	.align		4
        /*000c*/ 	.word	0xfffffffe
	.align		4
        /*0010*/ 	.word	0x00000000
	.align		4
        /*0014*/ 	.word	0xfffffffd
	.align		4
        /*0018*/ 	.word	0x00000000
	.align		4
        /*001c*/ 	.word	0xfffffffc


//--------------------- .text._Z6kernelPfS_li     --------------------------
	.section	.text._Z6kernelPfS_li,"ax",@progbits
	.align	128
        .global         _Z6kernelPfS_li
        .type           _Z6kernelPfS_li,@function
        .size           _Z6kernelPfS_li,(.L_x_5 - _Z6kernelPfS_li)
        .other          _Z6kernelPfS_li,@"STO_CUDA_ENTRY STV_DEFAULT"
_Z6kernelPfS_li:
.text._Z6kernelPfS_li:
[----:B------:R-:W-:Y:S08]  /*0000*/  LDC R1, c[0x0][0x37c] ;  /* 0x0000df00ff017b82 */ /* 0x000ff00000000800 */
[----:B------:R-:W0:Y:S02]  /*0010*/  LDC.64 R8, c[0x0][0x390] ;  /* 0x0000e400ff087b82 */ /* 0x000e240000000a00 */
[----:B0-----:R-:W-:-:S04]  /*0020*/  ISETP.GE.U32.AND P0, PT, R8, 0x1, PT ;  /* 0x000000010800780c */ /* 0x001fc80003f06070 */
[----:B------:R-:W-:-:S13]  /*0030*/  ISETP.GE.AND.EX P0, PT, R9, RZ, PT, P0 ;  /* 0x000000ff0900720c */ /* 0x000fda0003f06300 */
[----:B------:R-:W-:Y:S05]  /*0040*/  @!P0 EXIT ;  /* 0x000000000000894d */ /* 0x000fea0003800000 */
[----:B------:R-:W0:Y:S01]  /*0050*/  S2R R0, SR_TID.X ;  /* 0x0000000000007919 */ /* 0x000e220000002100 */
[----:B------:R-:W0:Y:S01]  /*0060*/  LDCU UR4, c[0x0][0x360] ;  /* 0x00006c00ff0477ac */ /* 0x000e220008000800 */
[----:B------:R-:W1:Y:S01]  /*0070*/  LDC.64 R2, c[0x0][0x388] ;  /* 0x0000e200ff027b82 */ /* 0x000e620000000a00 */
[C---:B------:R-:W-:Y:S01]  /*0080*/  ISETP.GE.U32.AND P0, PT, R8.reuse, 0x10, PT ;  /* 0x000000100800780c */ /* 0x040fe20003f06070 */
[----:B------:R-:W0:Y:S01]  /*0090*/  S2R R7, SR_CTAID.X ;  /* 0x0000000000077919 */ /* 0x000e220000002500 */
[----:B------:R-:W2:Y:S01]  /*00a0*/  LDCU UR5, c[0x0][0x398] ;  /* 0x00007300ff0577ac */ /* 0x000ea20008000800 */
[----:B------:R-:W-:Y:S02]  /*00b0*/  LOP3.LUT R10, R8, 0xf, RZ, 0xc0, !PT ;  /* 0x0000000f080a7812 */ /* 0x000fe400078ec0ff */
[----:B------:R-:W-:Y:S02]  /*00c0*/  ISETP.GE.U32.AND.EX P0, PT, R9, RZ, PT, P0 ;  /* 0x000000ff0900720c */ /* 0x000fe40003f06100 */
[----:B------:R-:W3:Y:S01]  /*00d0*/  LDC.64 R4, c[0x0][0x380] ;  /* 0x0000e000ff047b82 */ /* 0x000ee20000000a00 */
[----:B------:R-:W-:-:S04]  /*00e0*/  ISETP.NE.U32.AND P1, PT, R10, RZ, PT ;  /* 0x000000ff0a00720c */ /* 0x000fc80003f25070 */
[----:B------:R-:W-:Y:S01]  /*00f0*/  ISETP.NE.AND.EX P1, PT, RZ, RZ, PT, P1 ;  /* 0x000000ffff00720c */ /* 0x000fe20003f25310 */
[----:B0-----:R-:W-:-:S04]  /*0100*/  IMAD R0, R7, UR4, R0 ;  /* 0x0000000407007c24 */ /* 0x001fc8000f8e0200 */
[----:B--2---:R-:W-:Y:S01]  /*0110*/  IMAD R7, R0, UR5, RZ ;  /* 0x0000000500077c24 */ /* 0x004fe2000f8e02ff */
[----:B------:R-:W0:Y:S03]  /*0120*/  LDCU.64 UR4, c[0x0][0x358] ;  /* 0x00006b00ff0477ac */ /* 0x000e260008000a00 */
[----:B-1----:R-:W-:-:S04]  /*0130*/  IMAD.WIDE R2, R7, 0x4, R2 ;  /* 0x0000000407027825 */ /* 0x002fc800078e0202 */
[----:B---3--:R-:W-:Y:S01]  /*0140*/  IMAD.WIDE R4, R7, 0x4, R4 ;  /* 0x0000000407047825 */ /* 0x008fe200078e0204 */
[----:B0-----:R-:W-:Y:S06]  /*0150*/  @!P0 BRA `(.L_x_0) ;  /* 0x0000000000348947 */ /* 0x001fec0003800000 */
[----:B------:R0:W5:Y:S01]  /*0160*/  LDG.E R7, desc[UR4][R2.64] ;  /* 0x0000000402077981 */ /* 0x000162000c1e1900 */
[----:B------:R-:W-:Y:S02]  /*0170*/  LOP3.LUT R6, R9, 0x7fffffff, RZ, 0xc0, !PT ;  /* 0x7fffffff09067812 */ /* 0x000fe400078ec0ff */
[----:B------:R-:W-:-:S07]  /*0180*/  LOP3.LUT R0, R8, 0xfffffff0, RZ, 0xc0, !PT ;  /* 0xfffffff008007812 */ /* 0x000fce00078ec0ff */
.L_x_1:
[----:B-----5:R1:W-:Y:S04]  /*0190*/  STG.E desc[UR4][R4.64], R7 ;  /* 0x0000000704007986 */ /* 0x0203e8000c101904 */
[----:B--2---:R-:W2:Y:S01]  /*01a0*/  LDG.E R9, desc[UR4][R2.64] ;  /* 0x0000000402097981 */ /* 0x004ea2000c1e1900 */
[----:B------:R-:W-:-:S04]  /*01b0*/  IADD3 R0, P0, PT, R0, -0x10, RZ ;  /* 0xfffffff000007810 */ /* 0x000fc80007f1e0ff */
[----:B------:R-:W-:Y:S02]  /*01c0*/  IADD3.X R6, PT, PT, R6, -0x1, RZ, P0, !PT ;  /* 0xffffffff06067810 */ /* 0x000fe400007fe4ff */
[----:B------:R-:W-:-:S04]  /*01d0*/  ISETP.NE.U32.AND P0, PT, R0, RZ, PT ;  /* 0x000000ff0000720c */ /* 0x000fc80003f05070 */
[----:B------:R-:W-:Y:S01]  /*01e0*/  ISETP.NE.AND.EX P0, PT, R6, RZ, PT, P0 ;  /* 0x000000ff0600720c */ /* 0x000fe20003f05300 */
[----:B--2---:R2:W-:Y:S04]  /*01f0*/  STG.E desc[UR4][R4.64], R9 ;  /* 0x0000000904007986 */ /* 0x0045e8000c101904 */
[----:B-1----:R-:W3:Y:S04]  /*0200*/  LDG.E R7, desc[UR4][R2.64] ;  /* 0x0000000402077981 */ /* 0x002ee8000c1e1900 */
[----:B---3--:R2:W-:Y:S04]  /*0210*/  STG.E desc[UR4][R4.64], R7 ;  /* 0x0000000704007986 */ /* 0x0085e8000c101904 */
[----:B------:R-:W-:Y:S05]  /*0220*/  @P0 BRA `(.L_x_1) ;  /* 0xfffffffc00d80947 */ /* 0x000fea000383ffff */
.L_x_0:
[----:B------:R-:W-:Y:S05]  /*0230*/  @!P1 EXIT ;  /* 0x000000000000994d */ /* 0x000fea0003800000 */
[----:B------:R-:W-:Y:S02]  /*0240*/  ISETP.GE.U32.AND P0, PT, R10, 0x8, PT ;  /* 0x000000080a00780c */ /* 0x000fe40003f06070 */
[----:B------:R-:W-:Y:S02]  /*0250*/  LOP3.LUT R0, R8, 0x7, RZ, 0xc0, !PT ;  /* 0x0000000708007812 */ /* 0x000fe400078ec0ff */
[----:B------:R-:W-:Y:S02]  /*0260*/  ISETP.GE.U32.AND.EX P0, PT, RZ, RZ, PT, P0 ;  /* 0x000000ffff00720c */ /* 0x000fe40003f06100 */
[----:B------:R-:W-:-:S04]  /*0270*/  ISETP.NE.U32.AND P1, PT, R0, RZ, PT ;  /* 0x000000ff0000720c */ /* 0x000fc80003f25070 */
[----:B------:R-:W-:-:S07]  /*0280*/  ISETP.NE.AND.EX P1, PT, RZ, RZ, PT, P1 ;  /* 0x000000ffff00720c */ /* 0x000fce0003f25310 */
[----:B------:R-:W-:Y:S06]  /*0290*/  @!P0 BRA `(.L_x_2) ;  /* 0x0000000000088947 */ /* 0x000fec0003800000 */
[----:B--2---:R-:W2:Y:S04]  /*02a0*/  LDG.E R7, desc[UR4][R2.64] ;  /* 0x0000000402077981 */ /* 0x004ea8000c1e1900 */
[----:B--2---:R1:W-:Y:S02]  /*02b0*/  STG.E desc[UR4][R4.64], R7 ;  /* 0x0000000704007986 */ /* 0x0043e4000c101904 */
.L_x_2:
[----:B------:R-:W-:Y:S05]  /*02c0*/  @!P1 EXIT ;  /* 0x000000000000994d */ /* 0x000fea0003800000 */
[----:B------:R-:W-:Y:S02]  /*02d0*/  ISETP.GE.U32.AND P0, PT, R0, 0x4, PT ;  /* 0x000000040000780c */ /* 0x000fe40003f06070 */
[----:B------:R-:W-:Y:S02]  /*02e0*/  LOP3.LUT P1, RZ, R8, 0x3, RZ, 0xc0, !PT ;  /* 0x0000000308ff7812 */ /* 0x000fe4000782c0ff */
[----:B------:R-:W-:-:S13]  /*02f0*/  ISETP.GE.U32.AND.EX P0, PT, RZ, RZ, PT, P0 ;  /* 0x000000ffff00720c */ /* 0x000fda0003f06100 */
[----:B------:R-:W-:Y:S05]  /*0300*/  @!P0 BRA `(.L_x_3) ;  /* 0x0000000000088947 */ /* 0x000fea0003800000 */
[----:B-12---:R-:W2:Y:S04]  /*0310*/  LDG.E R7, desc[UR4][R2.64] ;  /* 0x0000000402077981 */ /* 0x006ea8000c1e1900 */
[----:B--2---:R3:W-:Y:S02]  /*0320*/  STG.E desc[UR4][R4.64], R7 ;  /* 0x0000000704007986 */ /* 0x0047e4000c101904 */
.L_x_3:
[----:B------:R-:W-:Y:S05]  /*0330*/  @!P1 EXIT ;  /* 0x000000000000994d */ /* 0x000fea0003800000 */
[----:B0-----:R-:W4:Y:S04]  /*0340*/  LDG.E R3, desc[UR4][R2.64] ;  /* 0x0000000402037981 */ /* 0x001f28000c1e1900 */
[----:B----4-:R-:W-:Y:S01]  /*0350*/  STG.E desc[UR4][R4.64], R3 ;  /* 0x0000000304007986 */ /* 0x010fe2000c101904 */
[----:B------:R-:W-:Y:S05]  /*0360*/  EXIT ;  /* 0x000000000000794d */ /* 0x000fea0003800000 */
.L_x_4:
[----:B------:R-:W-:-:S00]  /*0370*/  BRA `(.L_x_4) ;  /* 0xfffffffc00fc7947 */ /* 0x000fc0000383ffff */
[----:B------:R-:W-:-:S00]  /*0380*/  NOP ;  /* 0x0000000000007918 */ /* 0x000fc00000000000 */
[----:B------:R-:W-:-:S00]  /*0390*/  NOP ;  /* 0x0000000000007918 */ /* 0x000fc00000000000 */
[----:B------:R-:W-:-:S00]  /*03a0*/  NOP ;  /* 0x0000000000007918 */ /* 0x000fc00000000000 */
[----:B------:R-:W-:-:S00]  /*03b0*/  NOP ;  /* 0x0000000000007918 */ /* 0x000fc00000000000 */
[----:B------:R-:W-:-:S00]  /*03c0*/  NOP ;  /* 0x0000000000007918 */ /* 0x000fc00000000000 */
[----:B------:R-:W-:-:S00]  /*03d0*/  NOP ;  /* 0x0000000000007918 */ /* 0x000fc00000000000 */
[----:B------:R-:W-:-:S00]  /*03e0*/  NOP ;  /* 0x0000000000007918 */ /* 0x000fc00000000000 */
[----:B------:R-:W-:-:S00]  /*03f0*/  NOP ;  /* 0x0000000000007918 */ /* 0x000fc00000000000 */
.L_x_5:


//--------------------- .nv.shared.reserved.0     --------------------------
	.section	.nv.shared.reserved.0,"aw",@nobits
	.weak		__nv_reservedSMEM_offset_0_alias
	.size		__nv_reservedSMEM_offset_0_alias, 0, 64
	.other		__nv_reservedSMEM_offset_0_alias,@"STO_CUDA_RESERVED_SHARED STV_DEFAULT"
__nv_reservedSMEM_offset_0_alias:
	.zero		0
	.zero		64


//--------------------- .nv.constant0._Z6kernelPfS_li --------------------------
	.section	.nv.constant0._Z6kernelPfS_li,"a",@progbits
	.sectionflags	@""
	.align	4
.nv.constant0._Z6kernelPfS_li:
	.zero		924


//--------------------- SYMBOLS --------------------------

	.type		.nv.reservedSmem.offset0,@object
	.size		.nv.reservedSmem.offset0,0x4
